	.headerflags	@"EF_CUDA_TEXMODE_UNIFIED EF_CUDA_64BIT_ADDRESS EF_CUDA_ACCELERATORS EF_CUDA_SM90 EF_CUDA_VIRTUAL_SM(EF_CUDA_SM90)"
	.elftype	@"ET_EXEC"


//--------------------- .nv.info                  --------------------------
	.section	.nv.info,"",@"SHT_CUDA_INFO"
	.align	4


	//----- nvinfo : EIATTR_REGCOUNT
	.align		4
        /*0000*/ 	.byte	0x04, 0x2f
        /*0002*/ 	.short	(.L_1 - .L_0)
	.align		4
.L_0:
        /*0004*/ 	.word	index@(triton_poi_fused_leaky_relu_2)
        /*0008*/ 	.word	0x0000000e


	//----- nvinfo : EIATTR_MIN_STACK_SIZE
	.align		4
.L_1:
        /*000c*/ 	.byte	0x04, 0x12
        /*000e*/ 	.short	(.L_3 - .L_2)
	.align		4
.L_2:
        /*0010*/ 	.word	index@(triton_poi_fused_leaky_relu_2)
        /*0014*/ 	.word	0x00000000


	//----- nvinfo : EIATTR_FRAME_SIZE
	.align		4
.L_3:
        /*0018*/ 	.byte	0x04, 0x11
        /*001a*/ 	.short	(.L_5 - .L_4)
	.align		4
.L_4:
        /*001c*/ 	.word	index@(triton_poi_fused_leaky_relu_2)
        /*0020*/ 	.word	0x00000000


	//----- nvinfo : EIATTR_MIN_STACK_SIZE
	.align		4
.L_5:
        /*0024*/ 	.byte	0x04, 0x12
        /*0026*/ 	.short	(.L_7 - .L_6)
	.align		4
.L_6:
        /*0028*/ 	.word	index@(triton_poi_fused_leaky_relu_2)
        /*002c*/ 	.word	0x00000000
.L_7:


//--------------------- .nv.info.triton_poi_fused_leaky_relu_2 --------------------------
	.section	.nv.info.triton_poi_fused_leaky_relu_2,"",@"SHT_CUDA_INFO"
	.sectionflags	@""
	.align	4


	//----- nvinfo : EIATTR_CUDA_API_VERSION
	.align		4
        /*0000*/ 	.byte	0x04, 0x37
        /*0002*/ 	.short	(.L_9 - .L_8)
.L_8:
        /*0004*/ 	.word	0x0000007c


	//----- nvinfo : EIATTR_KPARAM_INFO
	.align		4
.L_9:
        /*0008*/ 	.byte	0x04, 0x17
        /*000a*/ 	.short	(.L_11 - .L_10)
.L_10:
        /*000c*/ 	.word	0x00000000
        /*0010*/ 	.short	0x0003
        /*0012*/ 	.short	0x0018
        /*0014*/ 	.byte	0x00, 0xf0, 0x11, 0x00


	//----- nvinfo : EIATTR_KPARAM_INFO
	.align		4
.L_11:
        /*0018*/ 	.byte	0x04, 0x17
        /*001a*/ 	.short	(.L_13 - .L_12)
.L_12:
        /*001c*/ 	.word	0x00000000
        /*0020*/ 	.short	0x0002
        /*0022*/ 	.short	0x0010
        /*0024*/ 	.byte	0x00, 0xf4, 0x21, 0x00


	//----- nvinfo : EIATTR_KPARAM_INFO
	.align		4
.L_13:
        /*0028*/ 	.byte	0x04, 0x17
        /*002a*/ 	.short	(.L_15 - .L_14)
.L_14:
        /*002c*/ 	.word	0x00000000
        /*0030*/ 	.short	0x0001
        /*0032*/ 	.short	0x0008
        /*0034*/ 	.byte	0x00, 0xf4, 0x21, 0x00


	//----- nvinfo : EIATTR_KPARAM_INFO
	.align		4
.L_15:
        /*0038*/ 	.byte	0x04, 0x17
        /*003a*/ 	.short	(.L_17 - .L_16)
.L_16:
        /*003c*/ 	.word	0x00000000
        /*0040*/ 	.short	0x0000
        /*0042*/ 	.short	0x0000
        /*0044*/ 	.byte	0x00, 0xf4, 0x21, 0x00


	//----- nvinfo : EIATTR_SPARSE_MMA_MASK
	.align		4
.L_17:
        /*0048*/ 	.byte	0x03, 0x50
        /*004a*/ 	.short	0x0000


	//----- nvinfo : EIATTR_MAXREG_COUNT
	.align		4
        /*004c*/ 	.byte	0x03, 0x1b
        /*004e*/ 	.short	0x00ff


	//----- nvinfo : EIATTR_EXIT_INSTR_OFFSETS
	.align		4
        /*0050*/ 	.byte	0x04, 0x1c
        /*0052*/ 	.short	(.L_19 - .L_18)


	//   ....[0]....
.L_18:
        /*0054*/ 	.word	0x000001b0


	//   ....[1]....
        /*0058*/ 	.word	0x000001d0


	//----- nvinfo : EIATTR_REQNTID
	.align		4
.L_19:
        /*005c*/ 	.byte	0x04, 0x10
        /*005e*/ 	.short	(.L_21 - .L_20)
.L_20:
        /*0060*/ 	.word	0x00000080
        /*0064*/ 	.word	0x00000001
        /*0068*/ 	.word	0x00000001


	//----- nvinfo : EIATTR_CBANK_PARAM_SIZE
	.align		4
.L_21:
        /*006c*/ 	.byte	0x03, 0x19
        /*006e*/ 	.short	0x001c


	//----- nvinfo : EIATTR_PARAM_CBANK
	.align		4
        /*0070*/ 	.byte	0x04, 0x0a
        /*0072*/ 	.short	(.L_23 - .L_22)
	.align		4
.L_22:
        /*0074*/ 	.word	index@(.nv.constant0.triton_poi_fused_leaky_relu_2)
        /*0078*/ 	.short	0x0210
        /*007a*/ 	.short	0x001c


	//----- nvinfo : EIATTR_SW_WAR
	.align		4
.L_23:
        /*007c*/ 	.byte	0x04, 0x36
        /*007e*/ 	.short	(.L_25 - .L_24)
.L_24:
        /*0080*/ 	.word	0x00000008
.L_25:


//--------------------- .nv.callgraph             --------------------------
	.section	.nv.callgraph,"",@"SHT_CUDA_CALLGRAPH"
	.align	4
	.sectionentsize	8
	.align		4
        /*0000*/ 	.word	0x00000000
	.align		4
        /*0004*/ 	.word	0xffffffff
	.align		4
        /*0008*/ 	.word	0x00000000
	.align		4
        /*000c*/ 	.word	0xfffffffe
	.align		4
        /*0010*/ 	.word	0x00000000
	.align		4
        /*0014*/ 	.word	0xfffffffd
	.align		4
        /*0018*/ 	.word	0x00000000
	.align		4
        /*001c*/ 	.word	0xfffffffc


//--------------------- .text.triton_poi_fused_leaky_relu_2 --------------------------
	.section	.text.triton_poi_fused_leaky_relu_2,"ax",@progbits
	.align	128
        .global         triton_poi_fused_leaky_relu_2
        .type           triton_poi_fused_leaky_relu_2,@function
        .size           triton_poi_fused_leaky_relu_2,(.L_x_1 - triton_poi_fused_leaky_relu_2)
        .other          triton_poi_fused_leaky_relu_2,@"STO_CUDA_ENTRY STV_DEFAULT"
triton_poi_fused_leaky_relu_2:
.text.triton_poi_fused_leaky_relu_2:
[----:B------:R-:W0:Y:S02]  /*0000*/  LDC R1, c[0x0][0x28] ;  /* 0x00000a00ff017b82 */ /* 0x000e240000000800 */
[----:B------:R-:W1:Y:S01]  /*0010*/  S2R R0, SR_TID.X ;  /* 0x0000000000007919 */ /* 0x000e620000002100 */
[----:B------:R-:W2:Y:S01]  /*0020*/  LDC.64 R4, c[0x0][0x218] ;  /* 0x00008600ff047b82 */ /* 0x000ea20000000a00 */
[----:B------:R-:W-:Y:S01]  /*0030*/  ULDC.64 UR4, c[0x0][0x208] ;  /* 0x0000820000047ab9 */ /* 0x000fe20000000a00 */
[----:B------:R-:W-:Y:S01]  /*0040*/  ULDC.64 UR6, c[0x0][0x220] ;  /* 0x0000880000067ab9 */ /* 0x000fe20000000a00 */
[----:B------:R-:W3:Y:S05]  /*0050*/  S2R R7, SR_CTAID.X ;  /* 0x0000000000077919 */ /* 0x000eea0000002500 */
[----:B------:R-:W4:Y:S01]  /*0060*/  LDC.64 R2, c[0x0][0x210] ;  /* 0x00008400ff027b82 */ /* 0x000f220000000a00 */
[----:B-1----:R-:W-:-:S02]  /*0070*/  LOP3.LUT R0, R0, 0x7f, RZ, 0xc0, !PT ;  /* 0x0000007f00007812 */ /* 0x002fc400078ec0ff */
[----:B---3--:R-:W-:-:S03]  /*0080*/  SHF.R.S32.HI R6, RZ, 0x18, R7 ;  /* 0x00000018ff067819 */ /* 0x008fc60000011407 */
[----:B------:R-:W-:Y:S01]  /*0090*/  IMAD R7, R7, 0x80, R0 ;  /* 0x0000008007077824 */ /* 0x000fe200078e0200 */
[----:B------:R-:W-:-:S03]  /*00a0*/  SGXT R0, R6, 0x1 ;  /* 0x000000010600781a */ /* 0x000fc60000000200 */
[C---:B----4-:R-:W-:Y:S01]  /*00b0*/  IMAD.WIDE R2, R7.reuse, 0x4, R2 ;  /* 0x0000000407027825 */ /* 0x050fe200078e0202 */
[----:B------:R-:W-:Y:S02]  /*00c0*/  ISETP.GE.AND P1, PT, R7, 0x100, PT ;  /* 0x000001000700780c */ /* 0x000fe40003f26270 */
[----:B------:R-:W-:-:S04]  /*00d0*/  LEA.HI R0, R0, R7, RZ, 0x2 ;  /* 0x0000000700007211 */ /* 0x000fc800078f10ff */
[----:B------:R-:W-:Y:S01]  /*00e0*/  SHF.R.S32.HI R9, RZ, 0x2, R0 ;  /* 0x00000002ff097819 */ /* 0x000fe20000011400 */
[----:B------:R-:W-:-:S04]  /*00f0*/  IMAD.MOV.U32 R0, RZ, RZ, RZ ;  /* 0x000000ffff007224 */ /* 0x000fc800078e00ff */
[----:B--2---:R-:W-:Y:S02]  /*0100*/  IMAD.WIDE R4, R9, 0x4, R4 ;  /* 0x0000000409047825 */ /* 0x004fe400078e0204 */
[----:B------:R-:W2:Y:S02]  /*0110*/  @!P1 LDG.E R0, desc[UR4][R2.64] ;  /* 0x0000000402009981 */ /* 0x000ea4000c1e1900 */
[----:B------:R-:W-:-:S06]  /*0120*/  IMAD.MOV.U32 R9, RZ, RZ, RZ ;  /* 0x000000ffff097224 */ /* 0x000fcc00078e00ff */
[----:B------:R-:W2:Y:S01]  /*0130*/  @!P1 LDG.E.EL R9, desc[UR4][R4.64] ;  /* 0x0000000404099981 */ /* 0x000ea2000c2e1900 */
[----:B------:R-:W-:-:S04]  /*0140*/  IADD3 R6, P2, R7, UR6, RZ ;  /* 0x0000000607067c10 */ /* 0x000fc8000ff5e0ff */
[----:B------:R-:W-:Y:S02]  /*0150*/  LEA.HI.X.SX32 R7, R7, UR7, 0x1, P2 ;  /* 0x0000000707077c11 */ /* 0x000fe400090f0eff */
[----:B--2---:R-:W-:-:S04]  /*0160*/  FSETP.GT.AND P0, PT, R0, -R9, PT ;  /* 0x800000090000720b */ /* 0x004fc80003f04000 */
[----:B------:R-:W-:Y:S01]  /*0170*/  SEL R11, RZ, 0x1, !P0 ;  /* 0x00000001ff0b7807 */ /* 0x000fe20004000000 */
[----:B------:R-:W-:-:S04]  /*0180*/  FADD R9, R9, R0 ;  /* 0x0000000009097221 */ /* 0x000fc80000000000 */
[----:B------:R1:W-:Y:S04]  /*0190*/  @!P1 STG.E.U8 desc[UR4][R6.64], R11 ;  /* 0x0000000b06009986 */ /* 0x0003e8000c101104 */
[----:B------:R-:W-:Y:S01]  /*01a0*/  @!P0 FMUL R9, R9, 0.20000000298023223877 ;  /* 0x3e4ccccd09098820 */ /* 0x000fe20000400000 */
[----:B------:R-:W-:Y:S06]  /*01b0*/  @P1 EXIT ;  /* 0x000000000000194d */ /* 0x000fec0003800000 */
[----:B------:R-:W-:Y:S01]  /*01c0*/  STG.E desc[UR4][R2.64], R9 ;  /* 0x0000000902007986 */ /* 0x000fe2000c101904 */
[----:B------:R-:W-:Y:S05]  /*01d0*/  EXIT ;  /* 0x000000000000794d */ /* 0x000fea0003800000 */
.L_x_0:
[----:B------:R-:W-:-:S00]  /*01e0*/  BRA `(.L_x_0) ;  /* 0xfffffffc00fc7947 */ /* 0x000fc0000383ffff */
[----:B------:R-:W-:-:S00]  /*01f0*/  NOP ;  /* 0x0000000000007918 */ /* 0x000fc00000000000 */
        /* <DEDUP_REMOVED lines=8> */
.L_x_1:


//--------------------- .nv.constant0.triton_poi_fused_leaky_relu_2 --------------------------
	.section	.nv.constant0.triton_poi_fused_leaky_relu_2,"a",@progbits
	.sectionflags	@""
	.align	4
.nv.constant0.triton_poi_fused_leaky_relu_2:
	.zero		556
